//
// Generated by NVIDIA NVVM Compiler
//
// Compiler Build ID: CL-36424714
// Cuda compilation tools, release 13.0, V13.0.88
// Based on NVVM 20.0.0
//

.version 9.0
.target sm_100
.address_size 64

	// .globl	_Z14filterN_kernelPKfPfS1_ii
// _ZZ14filterN_kernelPKfPfS1_iiE4temp has been demoted

.visible .entry _Z14filterN_kernelPKfPfS1_ii(
	.param .u64 .ptr .align 1 _Z14filterN_kernelPKfPfS1_ii_param_0,
	.param .u64 .ptr .align 1 _Z14filterN_kernelPKfPfS1_ii_param_1,
	.param .u64 .ptr .align 1 _Z14filterN_kernelPKfPfS1_ii_param_2,
	.param .u32 _Z14filterN_kernelPKfPfS1_ii_param_3,
	.param .u32 _Z14filterN_kernelPKfPfS1_ii_param_4
)
{
	.reg .pred 	%p<12>;
	.reg .b32 	%r<54>;
	.reg .b32 	%f<86>;
	.reg .b64 	%rd<13>;
	// demoted variable
	.shared .align 4 .b8 _ZZ14filterN_kernelPKfPfS1_iiE4temp[4096];
	ld.param.u64 	%rd1, [_Z14filterN_kernelPKfPfS1_ii_param_0];
	ld.param.u64 	%rd2, [_Z14filterN_kernelPKfPfS1_ii_param_1];
	ld.param.u64 	%rd3, [_Z14filterN_kernelPKfPfS1_ii_param_2];
	ld.param.u32 	%r26, [_Z14filterN_kernelPKfPfS1_ii_param_3];
	ld.param.u32 	%r27, [_Z14filterN_kernelPKfPfS1_ii_param_4];
	mov.u32 	%r28, %ntid.x;
	mov.u32 	%r29, %ctaid.x;
	mov.u32 	%r1, %tid.x;
	mad.lo.s32 	%r2, %r28, %r29, %r1;
	div.s32 	%r3, %r2, %r26;
	mul.lo.s32 	%r30, %r27, %r26;
	setp.ge.s32 	%p1, %r2, %r30;
	@%p1 bra 	$L__BB0_16;
	rem.s32 	%r31, %r2, %r26;
	cvta.to.global.u64 	%rd4, %rd3;
	cvta.to.global.u64 	%rd5, %rd1;
	mul.wide.s32 	%rd6, %r31, 4;
	add.s64 	%rd7, %rd4, %rd6;
	ld.global.f32 	%f14, [%rd7];
	add.s32 	%r32, %r31, %r3;
	mul.wide.s32 	%rd8, %r32, 4;
	add.s64 	%rd9, %rd5, %rd8;
	ld.global.f32 	%f15, [%rd9];
	mul.f32 	%f16, %f14, %f15;
	shl.b32 	%r33, %r1, 2;
	mov.u32 	%r34, _ZZ14filterN_kernelPKfPfS1_iiE4temp;
	add.s32 	%r4, %r34, %r33;
	st.shared.f32 	[%r4], %f16;
	bar.sync 	0;
	setp.ne.s32 	%p2, %r31, 0;
	@%p2 bra 	$L__BB0_16;
	setp.lt.s32 	%p3, %r26, 1;
	mov.f32 	%f85, 0f00000000;
	@%p3 bra 	$L__BB0_15;
	and.b32  	%r5, %r26, 15;
	setp.lt.u32 	%p4, %r26, 16;
	mov.f32 	%f85, 0f00000000;
	mov.b32 	%r50, 0;
	@%p4 bra 	$L__BB0_6;
	and.b32  	%r50, %r26, 2147483632;
	neg.s32 	%r48, %r50;
	add.s32 	%r38, %r33, %r34;
	add.s32 	%r47, %r38, 32;
	mov.f32 	%f85, 0f00000000;
$L__BB0_5:
	.pragma "nounroll";
	ld.shared.f32 	%f21, [%r47+-32];
	add.f32 	%f22, %f85, %f21;
	ld.shared.f32 	%f23, [%r47+-28];
	add.f32 	%f24, %f22, %f23;
	ld.shared.f32 	%f25, [%r47+-24];
	add.f32 	%f26, %f24, %f25;
	ld.shared.f32 	%f27, [%r47+-20];
	add.f32 	%f28, %f26, %f27;
	ld.shared.f32 	%f29, [%r47+-16];
	add.f32 	%f30, %f28, %f29;
	ld.shared.f32 	%f31, [%r47+-12];
	add.f32 	%f32, %f30, %f31;
	ld.shared.f32 	%f33, [%r47+-8];
	add.f32 	%f34, %f32, %f33;
	ld.shared.f32 	%f35, [%r47+-4];
	add.f32 	%f36, %f34, %f35;
	ld.shared.f32 	%f37, [%r47];
	add.f32 	%f38, %f36, %f37;
	ld.shared.f32 	%f39, [%r47+4];
	add.f32 	%f40, %f38, %f39;
	ld.shared.f32 	%f41, [%r47+8];
	add.f32 	%f42, %f40, %f41;
	ld.shared.f32 	%f43, [%r47+12];
	add.f32 	%f44, %f42, %f43;
	ld.shared.f32 	%f45, [%r47+16];
	add.f32 	%f46, %f44, %f45;
	ld.shared.f32 	%f47, [%r47+20];
	add.f32 	%f48, %f46, %f47;
	ld.shared.f32 	%f49, [%r47+24];
	add.f32 	%f50, %f48, %f49;
	ld.shared.f32 	%f51, [%r47+28];
	add.f32 	%f85, %f50, %f51;
	add.s32 	%r48, %r48, 16;
	add.s32 	%r47, %r47, 64;
	setp.ne.s32 	%p5, %r48, 0;
	@%p5 bra 	$L__BB0_5;
$L__BB0_6:
	setp.eq.s32 	%p6, %r5, 0;
	@%p6 bra 	$L__BB0_15;
	and.b32  	%r14, %r26, 7;
	setp.lt.u32 	%p7, %r5, 8;
	@%p7 bra 	$L__BB0_9;
	shl.b32 	%r39, %r50, 2;
	add.s32 	%r40, %r4, %r39;
	ld.shared.f32 	%f53, [%r40];
	add.f32 	%f54, %f85, %f53;
	ld.shared.f32 	%f55, [%r40+4];
	add.f32 	%f56, %f54, %f55;
	ld.shared.f32 	%f57, [%r40+8];
	add.f32 	%f58, %f56, %f57;
	ld.shared.f32 	%f59, [%r40+12];
	add.f32 	%f60, %f58, %f59;
	ld.shared.f32 	%f61, [%r40+16];
	add.f32 	%f62, %f60, %f61;
	ld.shared.f32 	%f63, [%r40+20];
	add.f32 	%f64, %f62, %f63;
	ld.shared.f32 	%f65, [%r40+24];
	add.f32 	%f66, %f64, %f65;
	ld.shared.f32 	%f67, [%r40+28];
	add.f32 	%f85, %f66, %f67;
	add.s32 	%r50, %r50, 8;
$L__BB0_9:
	setp.eq.s32 	%p8, %r14, 0;
	@%p8 bra 	$L__BB0_15;
	and.b32  	%r17, %r26, 3;
	setp.lt.u32 	%p9, %r14, 4;
	@%p9 bra 	$L__BB0_12;
	shl.b32 	%r41, %r50, 2;
	add.s32 	%r42, %r4, %r41;
	ld.shared.f32 	%f69, [%r42];
	add.f32 	%f70, %f85, %f69;
	ld.shared.f32 	%f71, [%r42+4];
	add.f32 	%f72, %f70, %f71;
	ld.shared.f32 	%f73, [%r42+8];
	add.f32 	%f74, %f72, %f73;
	ld.shared.f32 	%f75, [%r42+12];
	add.f32 	%f85, %f74, %f75;
	add.s32 	%r50, %r50, 4;
$L__BB0_12:
	setp.eq.s32 	%p10, %r17, 0;
	@%p10 bra 	$L__BB0_15;
	shl.b32 	%r44, %r50, 2;
	add.s32 	%r45, %r33, %r44;
	add.s32 	%r53, %r34, %r45;
	neg.s32 	%r52, %r17;
$L__BB0_14:
	.pragma "nounroll";
	ld.shared.f32 	%f76, [%r53];
	add.f32 	%f85, %f85, %f76;
	add.s32 	%r53, %r53, 4;
	add.s32 	%r52, %r52, 1;
	setp.ne.s32 	%p11, %r52, 0;
	@%p11 bra 	$L__BB0_14;
$L__BB0_15:
	cvta.to.global.u64 	%rd10, %rd2;
	mul.wide.s32 	%rd11, %r3, 4;
	add.s64 	%rd12, %rd10, %rd11;
	st.global.f32 	[%rd12], %f85;
$L__BB0_16:
	ret;

}


// ===== COMPILED SASS (sm_100) =====

	.target	sm_100

	.elftype	@"ET_EXEC"


//--------------------- .note.nv.tkinfo           --------------------------
	.section	.note.nv.tkinfo,"",@"SHT_NOTE"
	.sectionflags	@"SHF_NOTE_NV_TKINFO"
	.tkinfo
        /*0018*/ 	.word	0x00000002
        /*0030*/ 	.string	""
        /*0030*/ 	.string	"ptxas"
        /*0030*/ 	.string	"Cuda compilation tools, release 13.0, V13.0.88"
        /*0030*/ 	.string	"Build cuda_13.0.r13.0/compiler.36424714_0"
        /*0030*/ 	.string	"-arch sm_100 -m 64 "



//--------------------- .note.nv.cuinfo           --------------------------
	.section	.note.nv.cuinfo,"",@"SHT_NOTE"
	.sectionflags	@"SHF_NOTE_NV_CUINFO"
        /*0018*/ 	.short	0x0002
        /*001a*/ 	.short	0x0064
        /*001c*/ 	.short	0x0082
	.zero		2


//--------------------- .nv.info                  --------------------------
	.section	.nv.info,"",@"SHT_CUDA_INFO"
	.align	4


	//----- nvinfo : EIATTR_REGCOUNT
	.align		4
        /*0000*/ 	.byte	0x04, 0x2f
        /*0002*/ 	.short	(.L_1 - .L_0)
	.align		4
.L_0:
        /*0004*/ 	.word	index@(_Z14filterN_kernelPKfPfS1_ii)
        /*0008*/ 	.word	0x00000017


	//----- nvinfo : EIATTR_FRAME_SIZE
	.align		4
.L_1:
        /*000c*/ 	.byte	0x04, 0x11
        /*000e*/ 	.short	(.L_3 - .L_2)
	.align		4
.L_2:
        /*0010*/ 	.word	index@(_Z14filterN_kernelPKfPfS1_ii)
        /*0014*/ 	.word	0x00000000


	//----- nvinfo : EIATTR_MIN_STACK_SIZE
	.align		4
.L_3:
        /*0018*/ 	.byte	0x04, 0x12
        /*001a*/ 	.short	(.L_5 - .L_4)
	.align		4
.L_4:
        /*001c*/ 	.word	index@(_Z14filterN_kernelPKfPfS1_ii)
        /*0020*/ 	.word	0x00000000
.L_5:


//--------------------- .nv.compat                --------------------------
	.section	.nv.compat,"",@"SHT_CUDA_COMPAT_INFO"
	.align	4
        /*0000*/ 	.byte	0x02, 0x09, 0x00, 0x00, 0x02, 0x02, 0x01, 0x00, 0x02, 0x05, 0x05, 0x00, 0x03, 0x07, 0x01, 0x01
        /*0010*/ 	.byte	0x02, 0x03, 0x00, 0x00, 0x02, 0x06, 0x01, 0x00, 0x04, 0x0b, 0x08, 0x00, 0x09, 0x00, 0x00, 0x00
        /*0020*/ 	.byte	0x00, 0x00, 0x00, 0x00


//--------------------- .nv.info._Z14filterN_kernelPKfPfS1_ii --------------------------
	.section	.nv.info._Z14filterN_kernelPKfPfS1_ii,"",@"SHT_CUDA_INFO"
	.sectionflags	@""
	.align	4


	//----- nvinfo : EIATTR_CUDA_API_VERSION
	.align		4
        /*0000*/ 	.byte	0x04, 0x37
        /*0002*/ 	.short	(.L_7 - .L_6)
.L_6:
        /*0004*/ 	.word	0x00000082


	//----- nvinfo : EIATTR_KPARAM_INFO
	.align		4
.L_7:
        /*0008*/ 	.byte	0x04, 0x17
        /*000a*/ 	.short	(.L_9 - .L_8)
.L_8:
        /*000c*/ 	.word	0x00000000
        /*0010*/ 	.short	0x0004
        /*0012*/ 	.short	0x001c
        /*0014*/ 	.byte	0x00, 0xf0, 0x11, 0x00


	//----- nvinfo : EIATTR_KPARAM_INFO
	.align		4
.L_9:
        /*0018*/ 	.byte	0x04, 0x17
        /*001a*/ 	.short	(.L_11 - .L_10)
.L_10:
        /*001c*/ 	.word	0x00000000
        /*0020*/ 	.short	0x0003
        /*0022*/ 	.short	0x0018
        /*0024*/ 	.byte	0x00, 0xf0, 0x11, 0x00


	//----- nvinfo : EIATTR_KPARAM_INFO
	.align		4
.L_11:
        /*0028*/ 	.byte	0x04, 0x17
        /*002a*/ 	.short	(.L_13 - .L_12)
.L_12:
        /*002c*/ 	.word	0x00000000
        /*0030*/ 	.short	0x0002
        /*0032*/ 	.short	0x0010
        /*0034*/ 	.byte	0x00, 0xf5, 0x21, 0x00


	//----- nvinfo : EIATTR_KPARAM_INFO
	.align		4
.L_13:
        /*0038*/ 	.byte	0x04, 0x17
        /*003a*/ 	.short	(.L_15 - .L_14)
.L_14:
        /*003c*/ 	.word	0x00000000
        /*0040*/ 	.short	0x0001
        /*0042*/ 	.short	0x0008
        /*0044*/ 	.byte	0x00, 0xf5, 0x21, 0x00


	//----- nvinfo : EIATTR_KPARAM_INFO
	.align		4
.L_15:
        /*0048*/ 	.byte	0x04, 0x17
        /*004a*/ 	.short	(.L_17 - .L_16)
.L_16:
        /*004c*/ 	.word	0x00000000
        /*0050*/ 	.short	0x0000
        /*0052*/ 	.short	0x0000
        /*0054*/ 	.byte	0x00, 0xf5, 0x21, 0x00


	//----- nvinfo : EIATTR_SPARSE_MMA_MASK
	.align		4
.L_17:
        /*0058*/ 	.byte	0x03, 0x50
        /*005a*/ 	.short	0x0000


	//----- nvinfo : EIATTR_MAXREG_COUNT
	.align		4
        /*005c*/ 	.byte	0x03, 0x1b
        /*005e*/ 	.short	0x00ff


	//----- nvinfo : EIATTR_NUM_BARRIERS
	.align		4
        /*0060*/ 	.byte	0x02, 0x4c
        /*0062*/ 	.byte	0x01
	.zero		1


	//----- nvinfo : EIATTR_MERCURY_ISA_VERSION
	.align		4
        /*0064*/ 	.byte	0x03, 0x5f
        /*0066*/ 	.short	0x0101


	//----- nvinfo : EIATTR_VRC_CTA_INIT_COUNT
	.align		4
        /*0068*/ 	.byte	0x02, 0x4a
	.zero		1
	.zero		1


	//----- nvinfo : EIATTR_EXIT_INSTR_OFFSETS
	.align		4
        /*006c*/ 	.byte	0x04, 0x1c
        /*006e*/ 	.short	(.L_19 - .L_18)


	//   ....[0]....
.L_18:
        /*0070*/ 	.word	0x000001b0


	//   ....[1]....
        /*0074*/ 	.word	0x00000390


	//   ....[2]....
        /*0078*/ 	.word	0x000009e0


	//----- nvinfo : EIATTR_CBANK_PARAM_SIZE
	.align		4
.L_19:
        /*007c*/ 	.byte	0x03, 0x19
        /*007e*/ 	.short	0x0020


	//----- nvinfo : EIATTR_PARAM_CBANK
	.align		4
        /*0080*/ 	.byte	0x04, 0x0a
        /*0082*/ 	.short	(.L_21 - .L_20)
	.align		4
.L_20:
        /*0084*/ 	.word	index@(.nv.constant0._Z14filterN_kernelPKfPfS1_ii)
        /*0088*/ 	.short	0x0380
        /*008a*/ 	.short	0x0020


	//----- nvinfo : EIATTR_SW_WAR
	.align		4
.L_21:
        /*008c*/ 	.byte	0x04, 0x36
        /*008e*/ 	.short	(.L_23 - .L_22)
.L_22:
        /*0090*/ 	.word	0x00000008
.L_23:


//--------------------- .nv.callgraph             --------------------------
	.section	.nv.callgraph,"",@"SHT_CUDA_CALLGRAPH"
	.align	4
	.sectionentsize	8
	.align		4
        /*0000*/ 	.word	0x00000000
	.align		4
        /*0004*/ 	.word	0xffffffff
	.align		4
        /*0008*/ 	.word	0x00000000
	.align		4
        /*000c*/ 	.word	0xfffffffe
	.align		4
        /*0010*/ 	.word	0x00000000
	.align		4
        /*0014*/ 	.word	0xfffffffd
	.align		4
        /*0018*/ 	.word	0x00000000
	.align		4
        /*001c*/ 	.word	0xfffffffc


//--------------------- .text._Z14filterN_kernelPKfPfS1_ii --------------------------
	.section	.text._Z14filterN_kernelPKfPfS1_ii,"ax",@progbits
	.align	128
        .global         _Z14filterN_kernelPKfPfS1_ii
        .type           _Z14filterN_kernelPKfPfS1_ii,@function
        .size           _Z14filterN_kernelPKfPfS1_ii,(.L_x_7 - _Z14filterN_kernelPKfPfS1_ii)
        .other          _Z14filterN_kernelPKfPfS1_ii,@"STO_CUDA_ENTRY STV_DEFAULT"
_Z14filterN_kernelPKfPfS1_ii:
.text._Z14filterN_kernelPKfPfS1_ii:
[----:B------:R-:W-:Y:S08]  /*0000*/  LDC R1, c[0x0][0x37c] ;  /* 0x0000df00ff017b82 */ /* 0x000ff00000000800 */
[----:B------:R-:W0:Y:S01]  /*0010*/  LDC R0, c[0x0][0x398] ;  /* 0x0000e600ff007b82 */ /* 0x000e220000000800 */
[----:B------:R-:W1:Y:S01]  /*0020*/  S2R R6, SR_CTAID.X ;  /* 0x0000000000067919 */ /* 0x000e620000002500 */
[----:B------:R-:W1:Y:S01]  /*0030*/  LDCU UR4, c[0x0][0x360] ;  /* 0x00006c00ff0477ac */ /* 0x000e620008000800 */
[----:B------:R-:W1:Y:S01]  /*0040*/  S2R R3, SR_TID.X ;  /* 0x0000000000037919 */ /* 0x000e620000002100 */
[----:B0-----:R-:W-:-:S04]  /*0050*/  IABS R9, R0 ;  /* 0x0000000000097213 */ /* 0x001fc80000000000 */
[----:B------:R-:W0:Y:S01]  /*0060*/  I2F.RP R2, R9 ;  /* 0x0000000900027306 */ /* 0x000e220000209400 */
[----:B-1----:R-:W-:Y:S01]  /*0070*/  IMAD R7, R6, UR4, R3 ;  /* 0x0000000406077c24 */ /* 0x002fe2000f8e0203 */
[----:B------:R-:W1:Y:S06]  /*0080*/  LDCU UR4, c[0x0][0x39c] ;  /* 0x00007380ff0477ac */ /* 0x000e6c0008000800 */
[----:B0-----:R-:W0:Y:S02]  /*0090*/  MUFU.RCP R2, R2 ;  /* 0x0000000200027308 */ /* 0x001e240000001000 */
[----:B0-----:R-:W-:-:S06]  /*00a0*/  IADD3 R4, PT, PT, R2, 0xffffffe, RZ ;  /* 0x0ffffffe02047810 */ /* 0x001fcc0007ffe0ff */
[----:B------:R0:W2:Y:S02]  /*00b0*/  F2I.FTZ.U32.TRUNC.NTZ R5, R4 ;  /* 0x0000000400057305 */ /* 0x0000a4000021f000 */
[----:B0-----:R-:W-:Y:S01]  /*00c0*/  IMAD.MOV.U32 R4, RZ, RZ, RZ ;  /* 0x000000ffff047224 */ /* 0x001fe200078e00ff */
[----:B--2---:R-:W-:-:S05]  /*00d0*/  IADD3 R8, PT, PT, RZ, -R5, RZ ;  /* 0x80000005ff087210 */ /* 0x004fca0007ffe0ff */
[----:B------:R-:W-:Y:S01]  /*00e0*/  IMAD R11, R8, R9, RZ ;  /* 0x00000009080b7224 */ /* 0x000fe200078e02ff */
[----:B------:R-:W-:-:S03]  /*00f0*/  IABS R8, R7 ;  /* 0x0000000700087213 */ /* 0x000fc60000000000 */
[----:B------:R-:W-:-:S06]  /*0100*/  IMAD.HI.U32 R5, R5, R11, R4 ;  /* 0x0000000b05057227 */ /* 0x000fcc00078e0004 */
[----:B------:R-:W-:-:S05]  /*0110*/  IMAD.HI.U32 R2, R5, R8, RZ ;  /* 0x0000000805027227 */ /* 0x000fca00078e00ff */
[----:B------:R-:W-:-:S05]  /*0120*/  IADD3 R4, PT, PT, -R2, RZ, RZ ;  /* 0x000000ff02047210 */ /* 0x000fca0007ffe1ff */
[----:B------:R-:W-:Y:S02]  /*0130*/  IMAD R8, R9, R4, R8 ;  /* 0x0000000409087224 */ /* 0x000fe400078e0208 */
[----:B-1----:R-:W-:-:S03]  /*0140*/  IMAD R4, R0, UR4, RZ ;  /* 0x0000000400047c24 */ /* 0x002fc6000f8e02ff */
[----:B------:R-:W-:Y:S02]  /*0150*/  ISETP.GT.U32.AND P3, PT, R9, R8, PT ;  /* 0x000000080900720c */ /* 0x000fe40003f64070 */
[C---:B------:R-:W-:Y:S02]  /*0160*/  ISETP.GE.AND P1, PT, R7.reuse, R4, PT ;  /* 0x000000040700720c */ /* 0x040fe40003f26270 */
[----:B------:R-:W-:-:S04]  /*0170*/  LOP3.LUT R4, R7, R0, RZ, 0x3c, !PT ;  /* 0x0000000007047212 */ /* 0x000fc800078e3cff */
[----:B------:R-:W-:-:S05]  /*0180*/  ISETP.GE.AND P0, PT, R4, RZ, PT ;  /* 0x000000ff0400720c */ /* 0x000fca0003f06270 */
[----:B------:R-:W-:-:S04]  /*0190*/  @!P3 IADD3 R8, PT, PT, R8, -R9, RZ ;  /* 0x800000090808b210 */ /* 0x000fc80007ffe0ff */
[----:B------:R-:W-:Y:S01]  /*01a0*/  ISETP.GE.U32.AND P2, PT, R8, R9, PT ;  /* 0x000000090800720c */ /* 0x000fe20003f46070 */
[----:B------:R-:W-:-:S12]  /*01b0*/  @P1 EXIT ;  /* 0x000000000000194d */ /* 0x000fd80003800000 */
[----:B------:R-:W-:Y:S01]  /*01c0*/  ISETP.GE.AND P1, PT, R7, RZ, PT ;  /* 0x000000ff0700720c */ /* 0x000fe20003f26270 */
[----:B------:R-:W-:Y:S01]  /*01d0*/  @!P3 VIADD R2, R2, 0x1 ;  /* 0x000000010202b836 */ /* 0x000fe20000000000 */
[----:B------:R-:W0:Y:S01]  /*01e0*/  LDC.64 R6, c[0x0][0x390] ;  /* 0x0000e400ff067b82 */ /* 0x000e220000000a00 */
[-C--:B------:R-:W-:Y:S01]  /*01f0*/  ISETP.GT.U32.AND P3, PT, R9, R8.reuse, PT ;  /* 0x000000080900720c */ /* 0x080fe20003f64070 */
[----:B------:R-:W1:Y:S01]  /*0200*/  LDCU.64 UR6, c[0x0][0x358] ;  /* 0x00006b00ff0677ac */ /* 0x000e620008000a00 */
[----:B------:R-:W-:Y:S02]  /*0210*/  IADD3 R9, PT, PT, R8, -R9, RZ ;  /* 0x8000000908097210 */ /* 0x000fe40007ffe0ff */
[----:B------:R-:W-:Y:S02]  /*0220*/  @P2 IADD3 R2, PT, PT, R2, 0x1, RZ ;  /* 0x0000000102022810 */ /* 0x000fe40007ffe0ff */
[----:B------:R-:W-:Y:S01]  /*0230*/  SEL R8, R9, R8, !P3 ;  /* 0x0000000809087207 */ /* 0x000fe20005800000 */
[----:B------:R-:W2:Y:S01]  /*0240*/  LDC.64 R4, c[0x0][0x380] ;  /* 0x0000e000ff047b82 */ /* 0x000ea20000000a00 */
[----:B------:R-:W-:-:S02]  /*0250*/  ISETP.NE.AND P2, PT, R0, RZ, PT ;  /* 0x000000ff0000720c */ /* 0x000fc40003f45270 */
[----:B------:R-:W-:Y:S01]  /*0260*/  LOP3.LUT R9, RZ, R0, RZ, 0x33, !PT ;  /* 0x00000000ff097212 */ /* 0x000fe200078e33ff */
[----:B------:R-:W-:Y:S01]  /*0270*/  @!P1 IMAD.MOV R8, RZ, RZ, -R8 ;  /* 0x000000ffff089224 */ /* 0x000fe200078e0a08 */
[----:B------:R-:W-:-:S04]  /*0280*/  @!P0 IADD3 R2, PT, PT, -R2, RZ, RZ ;  /* 0x000000ff02028210 */ /* 0x000fc80007ffe1ff */
[C---:B------:R-:W-:Y:S02]  /*0290*/  SEL R11, R9.reuse, R8, !P2 ;  /* 0x00000008090b7207 */ /* 0x040fe40005000000 */
[----:B------:R-:W-:-:S04]  /*02a0*/  SEL R2, R9, R2, !P2 ;  /* 0x0000000209027207 */ /* 0x000fc80005000000 */
[----:B------:R-:W-:Y:S01]  /*02b0*/  IADD3 R9, PT, PT, R2, R11, RZ ;  /* 0x0000000b02097210 */ /* 0x000fe20007ffe0ff */
[----:B0-----:R-:W-:-:S06]  /*02c0*/  IMAD.WIDE R6, R11, 0x4, R6 ;  /* 0x000000040b067825 */ /* 0x001fcc00078e0206 */
[----:B-1----:R-:W3:Y:S01]  /*02d0*/  LDG.E R6, desc[UR6][R6.64] ;  /* 0x0000000606067981 */ /* 0x002ee2000c1e1900 */
[----:B--2---:R-:W-:-:S06]  /*02e0*/  IMAD.WIDE R8, R9, 0x4, R4 ;  /* 0x0000000409087825 */ /* 0x004fcc00078e0204 */
[----:B------:R-:W3:Y:S01]  /*02f0*/  LDG.E R9, desc[UR6][R8.64] ;  /* 0x0000000608097981 */ /* 0x000ee2000c1e1900 */
[----:B------:R-:W0:Y:S01]  /*0300*/  S2UR UR5, SR_CgaCtaId ;  /* 0x00000000000579c3 */ /* 0x000e220000008800 */
[----:B------:R-:W-:Y:S01]  /*0310*/  UMOV UR4, 0x400 ;  /* 0x0000040000047882 */ /* 0x000fe20000000000 */
[----:B------:R-:W-:Y:S01]  /*0320*/  IMAD.SHL.U32 R3, R3, 0x4, RZ ;  /* 0x0000000403037824 */ /* 0x000fe200078e00ff */
[----:B------:R-:W-:Y:S01]  /*0330*/  ISETP.NE.AND P0, PT, R11, RZ, PT ;  /* 0x000000ff0b00720c */ /* 0x000fe20003f05270 */
[----:B0-----:R-:W-:-:S06]  /*0340*/  ULEA UR4, UR5, UR4, 0x18 ;  /* 0x0000000405047291 */ /* 0x001fcc000f8ec0ff */
[----:B------:R-:W-:Y:S01]  /*0350*/  IADD3 R4, PT, PT, R3, UR4, RZ ;  /* 0x0000000403047c10 */ /* 0x000fe2000fffe0ff */
[----:B---3--:R-:W-:-:S05]  /*0360*/  FMUL R10, R6, R9 ;  /* 0x00000009060a7220 */ /* 0x008fca0000400000 */
[----:B------:R0:W-:Y:S01]  /*0370*/  STS [R3+UR4], R10 ;  /* 0x0000000a03007988 */ /* 0x0001e20008000804 */
[----:B------:R-:W-:Y:S06]  /*0380*/  BAR.SYNC.DEFER_BLOCKING 0x0 ;  /* 0x0000000000007b1d */ /* 0x000fec0000010000 */
[----:B------:R-:W-:Y:S05]  /*0390*/  @P0 EXIT ;  /* 0x000000000000094d */ /* 0x000fea0003800000 */
[----:B------:R-:W-:Y:S01]  /*03a0*/  ISETP.GE.AND P0, PT, R0, 0x1, PT ;  /* 0x000000010000780c */ /* 0x000fe20003f06270 */
[----:B------:R-:W-:-:S12]  /*03b0*/  HFMA2 R11, -RZ, RZ, 0, 0 ;  /* 0x00000000ff0b7431 */ /* 0x000fd800000001ff */
[----:B------:R-:W-:Y:S05]  /*03c0*/  @!P0 BRA `(.L_x_0) ;  /* 0x0000000400788947 */ /* 0x000fea0003800000 */
[C---:B------:R-:W-:Y:S01]  /*03d0*/  ISETP.GE.U32.AND P0, PT, R0.reuse, 0x10, PT ;  /* 0x000000100000780c */ /* 0x040fe20003f06070 */
[----:B------:R-:W-:Y:S01]  /*03e0*/  IMAD.MOV.U32 R11, RZ, RZ, RZ ;  /* 0x000000ffff0b7224 */ /* 0x000fe200078e00ff */
[----:B------:R-:W-:Y:S02]  /*03f0*/  LOP3.LUT R18, R0, 0xf, RZ, 0xc0, !PT ;  /* 0x0000000f00127812 */ /* 0x000fe400078ec0ff */
[----:B------:R-:W-:Y:S02]  /*0400*/  MOV R5, RZ ;  /* 0x000000ff00057202 */ /* 0x000fe40000000f00 */
[----:B------:R-:W-:-:S07]  /*0410*/  ISETP.NE.AND P1, PT, R18, RZ, PT ;  /* 0x000000ff1200720c */ /* 0x000fce0003f25270 */
[----:B------:R-:W-:Y:S06]  /*0420*/  @!P0 BRA `(.L_x_1) ;  /* 0x0000000000a08947 */ /* 0x000fec0003800000 */
[----:B------:R-:W-:Y:S01]  /*0430*/  LOP3.LUT R5, R0, 0x7ffffff0, RZ, 0xc0, !PT ;  /* 0x7ffffff000057812 */ /* 0x000fe200078ec0ff */
[----:B------:R-:W-:Y:S01]  /*0440*/  IMAD.MOV.U32 R11, RZ, RZ, RZ ;  /* 0x000000ffff0b7224 */ /* 0x000fe200078e00ff */
[----:B------:R-:W-:Y:S02]  /*0450*/  IADD3 R6, PT, PT, R4, 0x20, RZ ;  /* 0x0000002004067810 */ /* 0x000fe40007ffe0ff */
[----:B------:R-:W-:-:S07]  /*0460*/  IADD3 R7, PT, PT, -R5, RZ, RZ ;  /* 0x000000ff05077210 */ /* 0x000fce0007ffe1ff */
.L_x_2:
[----:B------:R-:W1:Y:S01]  /*0470*/  LDS R12, [R6+-0x20] ;  /* 0xffffe000060c7984 */ /* 0x000e620000000800 */
[----:B------:R-:W-:-:S03]  /*0480*/  IADD3 R7, PT, PT, R7, 0x10, RZ ;  /* 0x0000001007077810 */ /* 0x000fc60007ffe0ff */
[----:B------:R-:W2:Y:S01]  /*0490*/  LDS R15, [R6+-0x1c] ;  /* 0xffffe400060f7984 */ /* 0x000ea20000000800 */
[----:B------:R-:W-:-:S03]  /*04a0*/  ISETP.NE.AND P0, PT, R7, RZ, PT ;  /* 0x000000ff0700720c */ /* 0x000fc60003f05270 */
[----:B------:R-:W3:Y:S04]  /*04b0*/  LDS R14, [R6+-0x18] ;  /* 0xffffe800060e7984 */ /* 0x000ee80000000800 */
[----:B------:R-:W4:Y:S04]  /*04c0*/  LDS R16, [R6+-0x14] ;  /* 0xffffec0006107984 */ /* 0x000f280000000800 */
[----:B------:R-:W5:Y:S04]  /*04d0*/  LDS R17, [R6+-0x10] ;  /* 0xfffff00006117984 */ /* 0x000f680000000800 */
[----:B------:R-:W5:Y:S04]  /*04e0*/  LDS R19, [R6+-0xc] ;  /* 0xfffff40006137984 */ /* 0x000f680000000800 */
[----:B------:R-:W5:Y:S04]  /*04f0*/  LDS R13, [R6+-0x8] ;  /* 0xfffff800060d7984 */ /* 0x000f680000000800 */
[----:B0-----:R-:W0:Y:S04]  /*0500*/  LDS R10, [R6+-0x4] ;  /* 0xfffffc00060a7984 */ /* 0x001e280000000800 */
[----:B------:R-:W0:Y:S04]  /*0510*/  LDS R9, [R6] ;  /* 0x0000000006097984 */ /* 0x000e280000000800 */
[----:B------:R-:W0:Y:S01]  /*0520*/  LDS R8, [R6+0x4] ;  /* 0x0000040006087984 */ /* 0x000e220000000800 */
[----:B-1----:R-:W-:-:S03]  /*0530*/  FADD R12, R12, R11 ;  /* 0x0000000b0c0c7221 */ /* 0x002fc60000000000 */
[----:B------:R-:W1:Y:S01]  /*0540*/  LDS R11, [R6+0x8] ;  /* 0x00000800060b7984 */ /* 0x000e620000000800 */
[----:B--2---:R-:W-:-:S03]  /*0550*/  FADD R15, R12, R15 ;  /* 0x0000000f0c0f7221 */ /* 0x004fc60000000000 */
[----:B------:R-:W2:Y:S01]  /*0560*/  LDS R12, [R6+0xc] ;  /* 0x00000c00060c7984 */ /* 0x000ea20000000800 */
[----:B---3--:R-:W-:-:S03]  /*0570*/  FADD R15, R15, R14 ;  /* 0x0000000e0f0f7221 */ /* 0x008fc60000000000 */
[----:B------:R-:W3:Y:S01]  /*0580*/  LDS R14, [R6+0x10] ;  /* 0x00001000060e7984 */ /* 0x000ee20000000800 */
[----:B----4-:R-:W-:-:S03]  /*0590*/  FADD R16, R15, R16 ;  /* 0x000000100f107221 */ /* 0x010fc60000000000 */
[----:B------:R-:W4:Y:S01]  /*05a0*/  LDS R15, [R6+0x14] ;  /* 0x00001400060f7984 */ /* 0x000f220000000800 */
[----:B-----5:R-:W-:-:S03]  /*05b0*/  FADD R16, R16, R17 ;  /* 0x0000001110107221 */ /* 0x020fc60000000000 */
[----:B------:R-:W5:Y:S01]  /*05c0*/  LDS R17, [R6+0x18] ;  /* 0x0000180006117984 */ /* 0x000f620000000800 */
[----:B------:R-:W-:-:S03]  /*05d0*/  FADD R16, R16, R19 ;  /* 0x0000001310107221 */ /* 0x000fc60000000000 */
[----:B------:R0:W5:Y:S01]  /*05e0*/  LDS R19, [R6+0x1c] ;  /* 0x00001c0006137984 */ /* 0x0001620000000800 */
[----:B------:R-:W-:-:S04]  /*05f0*/  FADD R13, R16, R13 ;  /* 0x0000000d100d7221 */ /* 0x000fc80000000000 */
[----:B0-----:R-:W-:Y:S01]  /*0600*/  FADD R10, R13, R10 ;  /* 0x0000000a0d0a7221 */ /* 0x001fe20000000000 */
[----:B------:R-:W-:-:S03]  /*0610*/  VIADD R6, R6, 0x40 ;  /* 0x0000004006067836 */ /* 0x000fc60000000000 */
[----:B------:R-:W-:-:S04]  /*0620*/  FADD R9, R10, R9 ;  /* 0x000000090a097221 */ /* 0x000fc80000000000 */
[----:B------:R-:W-:-:S04]  /*0630*/  FADD R8, R9, R8 ;  /* 0x0000000809087221 */ /* 0x000fc80000000000 */
[----:B-1----:R-:W-:-:S04]  /*0640*/  FADD R11, R8, R11 ;  /* 0x0000000b080b7221 */ /* 0x002fc80000000000 */
[----:B--2---:R-:W-:-:S04]  /*0650*/  FADD R11, R11, R12 ;  /* 0x0000000c0b0b7221 */ /* 0x004fc80000000000 */
[----:B---3--:R-:W-:-:S04]  /*0660*/  FADD R14, R11, R14 ;  /* 0x0000000e0b0e7221 */ /* 0x008fc80000000000 */
[----:B----4-:R-:W-:-:S04]  /*0670*/  FADD R14, R14, R15 ;  /* 0x0000000f0e0e7221 */ /* 0x010fc80000000000 */
[----:B-----5:R-:W-:-:S04]  /*0680*/  FADD R14, R14, R17 ;  /* 0x000000110e0e7221 */ /* 0x020fc80000000000 */
[----:B------:R-:W-:Y:S01]  /*0690*/  FADD R11, R14, R19 ;  /* 0x000000130e0b7221 */ /* 0x000fe20000000000 */
[----:B------:R-:W-:Y:S06]  /*06a0*/  @P0 BRA `(.L_x_2) ;  /* 0xfffffffc00700947 */ /* 0x000fec000383ffff */
.L_x_1:
[----:B------:R-:W-:Y:S05]  /*06b0*/  @!P1 BRA `(.L_x_0) ;  /* 0x0000000000bc9947 */ /* 0x000fea0003800000 */
[----:B------:R-:W-:Y:S02]  /*06c0*/  ISETP.GE.U32.AND P0, PT, R18, 0x8, PT ;  /* 0x000000081200780c */ /* 0x000fe40003f06070 */
[----:B------:R-:W-:-:S04]  /*06d0*/  LOP3.LUT R9, R0, 0x7, RZ, 0xc0, !PT ;  /* 0x0000000700097812 */ /* 0x000fc800078ec0ff */
[----:B------:R-:W-:-:S07]  /*06e0*/  ISETP.NE.AND P1, PT, R9, RZ, PT ;  /* 0x000000ff0900720c */ /* 0x000fce0003f25270 */
[----:B------:R-:W-:Y:S06]  /*06f0*/  @!P0 BRA `(.L_x_3) ;  /* 0x0000000000488947 */ /* 0x000fec0003800000 */
[C---:B------:R-:W-:Y:S02]  /*0700*/  LEA R6, R5.reuse, R4, 0x2 ;  /* 0x0000000405067211 */ /* 0x040fe400078e10ff */
[----:B------:R-:W-:-:S03]  /*0710*/  IADD3 R5, PT, PT, R5, 0x8, RZ ;  /* 0x0000000805057810 */ /* 0x000fc60007ffe0ff */
[----:B------:R-:W1:Y:S04]  /*0720*/  LDS R8, [R6] ;  /* 0x0000000006087984 */ /* 0x000e680000000800 */
[----:B------:R-:W2:Y:S04]  /*0730*/  LDS R7, [R6+0x4] ;  /* 0x0000040006077984 */ /* 0x000ea80000000800 */
[----:B0-----:R-:W0:Y:S04]  /*0740*/  LDS R10, [R6+0x8] ;  /* 0x00000800060a7984 */ /* 0x001e280000000800 */
[----:B------:R-:W3:Y:S04]  /*0750*/  LDS R12, [R6+0xc] ;  /* 0x00000c00060c7984 */ /* 0x000ee80000000800 */
[----:B------:R-:W4:Y:S04]  /*0760*/  LDS R14, [R6+0x10] ;  /* 0x00001000060e7984 */ /* 0x000f280000000800 */
[----:B------:R-:W5:Y:S04]  /*0770*/  LDS R16, [R6+0x14] ;  /* 0x0000140006107984 */ /* 0x000f680000000800 */
[----:B------:R-:W5:Y:S04]  /*0780*/  LDS R18, [R6+0x18] ;  /* 0x0000180006127984 */ /* 0x000f680000000800 */
[----:B------:R-:W5:Y:S01]  /*0790*/  LDS R20, [R6+0x1c] ;  /* 0x00001c0006147984 */ /* 0x000f620000000800 */
[----:B-1----:R-:W-:-:S04]  /*07a0*/  FADD R8, R11, R8 ;  /* 0x000000080b087221 */ /* 0x002fc80000000000 */
[----:B--2---:R-:W-:-:S04]  /*07b0*/  FADD R7, R8, R7 ;  /* 0x0000000708077221 */ /* 0x004fc80000000000 */
[----:B0-----:R-:W-:-:S04]  /*07c0*/  FADD R7, R7, R10 ;  /* 0x0000000a07077221 */ /* 0x001fc80000000000 */
[----:B---3--:R-:W-:-:S04]  /*07d0*/  FADD R7, R7, R12 ;  /* 0x0000000c07077221 */ /* 0x008fc80000000000 */
[----:B----4-:R-:W-:-:S04]  /*07e0*/  FADD R7, R7, R14 ;  /* 0x0000000e07077221 */ /* 0x010fc80000000000 */
[----:B-----5:R-:W-:-:S04]  /*07f0*/  FADD R7, R7, R16 ;  /* 0x0000001007077221 */ /* 0x020fc80000000000 */
[----:B------:R-:W-:-:S04]  /*0800*/  FADD R7, R7, R18 ;  /* 0x0000001207077221 */ /* 0x000fc80000000000 */
[----:B------:R-:W-:-:S07]  /*0810*/  FADD R11, R7, R20 ;  /* 0x00000014070b7221 */ /* 0x000fce0000000000 */
.L_x_3:
[----:B------:R-:W-:Y:S05]  /*0820*/  @!P1 BRA `(.L_x_0) ;  /* 0x0000000000609947 */ /* 0x000fea0003800000 */
[----:B------:R-:W-:Y:S02]  /*0830*/  ISETP.GE.U32.AND P0, PT, R9, 0x4, PT ;  /* 0x000000040900780c */ /* 0x000fe40003f06070 */
[----:B------:R-:W-:-:S04]  /*0840*/  LOP3.LUT R0, R0, 0x3, RZ, 0xc0, !PT ;  /* 0x0000000300007812 */ /* 0x000fc800078ec0ff */
[----:B------:R-:W-:-:S07]  /*0850*/  ISETP.NE.AND P1, PT, R0, RZ, PT ;  /* 0x000000ff0000720c */ /* 0x000fce0003f25270 */
[----:B------:R-:W-:Y:S06]  /*0860*/  @!P0 BRA `(.L_x_4) ;  /* 0x0000000000288947 */ /* 0x000fec0003800000 */
[C---:B------:R-:W-:Y:S01]  /*0870*/  IMAD R4, R5.reuse, 0x4, R4 ;  /* 0x0000000405047824 */ /* 0x040fe200078e0204 */
[----:B------:R-:W-:-:S04]  /*0880*/  IADD3 R5, PT, PT, R5, 0x4, RZ ;  /* 0x0000000405057810 */ /* 0x000fc80007ffe0ff */
[----:B------:R-:W1:Y:S04]  /*0890*/  LDS R6, [R4] ;  /* 0x0000000004067984 */ /* 0x000e680000000800 */
[----:B------:R-:W2:Y:S04]  /*08a0*/  LDS R7, [R4+0x4] ;  /* 0x0000040004077984 */ /* 0x000ea80000000800 */
[----:B------:R-:W3:Y:S04]  /*08b0*/  LDS R9, [R4+0x8] ;  /* 0x0000080004097984 */ /* 0x000ee80000000800 */
[----:B------:R-:W4:Y:S01]  /*08c0*/  LDS R13, [R4+0xc] ;  /* 0x00000c00040d7984 */ /* 0x000f220000000800 */
[----:B-1----:R-:W-:-:S04]  /*08d0*/  FADD R6, R11, R6 ;  /* 0x000000060b067221 */ /* 0x002fc80000000000 */
[----:B--2---:R-:W-:-:S04]  /*08e0*/  FADD R6, R6, R7 ;  /* 0x0000000706067221 */ /* 0x004fc80000000000 */
[----:B---3--:R-:W-:-:S04]  /*08f0*/  FADD R6, R6, R9 ;  /* 0x0000000906067221 */ /* 0x008fc80000000000 */
[----:B----4-:R-:W-:-:S07]  /*0900*/  FADD R11, R6, R13 ;  /* 0x0000000d060b7221 */ /* 0x010fce0000000000 */
.L_x_4:
[----:B------:R-:W-:Y:S05]  /*0910*/  @!P1 BRA `(.L_x_0) ;  /* 0x0000000000249947 */ /* 0x000fea0003800000 */
[----:B0-----:R-:W-:Y:S01]  /*0920*/  LEA R3, R5, R3, 0x2 ;  /* 0x0000000305037211 */ /* 0x001fe200078e10ff */
[----:B------:R-:W-:-:S03]  /*0930*/  IMAD.MOV R0, RZ, RZ, -R0 ;  /* 0x000000ffff007224 */ /* 0x000fc600078e0a00 */
[----:B------:R-:W-:-:S07]  /*0940*/  IADD3 R3, PT, PT, R3, UR4, RZ ;  /* 0x0000000403037c10 */ /* 0x000fce000fffe0ff */
.L_x_5:
[----:B------:R0:W1:Y:S01]  /*0950*/  LDS R4, [R3] ;  /* 0x0000000003047984 */ /* 0x0000620000000800 */
[----:B------:R-:W-:-:S04]  /*0960*/  IADD3 R0, PT, PT, R0, 0x1, RZ ;  /* 0x0000000100007810 */ /* 0x000fc80007ffe0ff */
[----:B------:R-:W-:Y:S02]  /*0970*/  ISETP.NE.AND P0, PT, R0, RZ, PT ;  /* 0x000000ff0000720c */ /* 0x000fe40003f05270 */
[----:B0-----:R-:W-:Y:S01]  /*0980*/  IADD3 R3, PT, PT, R3, 0x4, RZ ;  /* 0x0000000403037810 */ /* 0x001fe20007ffe0ff */
[----:B-1----:R-:W-:-:S10]  /*0990*/  FADD R11, R4, R11 ;  /* 0x0000000b040b7221 */ /* 0x002fd40000000000 */
[----:B------:R-:W-:Y:S05]  /*09a0*/  @P0 BRA `(.L_x_5) ;  /* 0xfffffffc00e80947 */ /* 0x000fea000383ffff */
.L_x_0:
[----:B------:R-:W0:Y:S02]  /*09b0*/  LDC.64 R4, c[0x0][0x388] ;  /* 0x0000e200ff047b82 */ /* 0x000e240000000a00 */
[----:B0-----:R-:W-:-:S05]  /*09c0*/  IMAD.WIDE R2, R2, 0x4, R4 ;  /* 0x0000000402027825 */ /* 0x001fca00078e0204 */
[----:B------:R-:W-:Y:S01]  /*09d0*/  STG.E desc[UR6][R2.64], R11 ;  /* 0x0000000b02007986 */ /* 0x000fe2000c101906 */
[----:B------:R-:W-:Y:S05]  /*09e0*/  EXIT ;  /* 0x000000000000794d */ /* 0x000fea0003800000 */
.L_x_6:
[----:B------:R-:W-:-:S00]  /*09f0*/  BRA `(.L_x_6) ;  /* 0xfffffffc00fc7947 */ /* 0x000fc0000383ffff */
[----:B------:R-:W-:-:S00]  /*0a00*/  NOP ;  /* 0x0000000000007918 */ /* 0x000fc00000000000 */
[----:B------:R-:W-:-:S00]  /*0a10*/  NOP ;  /* 0x0000000000007918 */ /* 0x000fc00000000000 */
[----:B------:R-:W-:-:S00]  /*0a20*/  NOP ;  /* 0x0000000000007918 */ /* 0x000fc00000000000 */
[----:B------:R-:W-:-:S00]  /*0a30*/  NOP ;  /* 0x0000000000007918 */ /* 0x000fc00000000000 */
[----:B------:R-:W-:-:S00]  /*0a40*/  NOP ;  /* 0x0000000000007918 */ /* 0x000fc00000000000 */
[----:B------:R-:W-:-:S00]  /*0a50*/  NOP ;  /* 0x0000000000007918 */ /* 0x000fc00000000000 */
[----:B------:R-:W-:-:S00]  /*0a60*/  NOP ;  /* 0x0000000000007918 */ /* 0x000fc00000000000 */
[----:B------:R-:W-:-:S00]  /*0a70*/  NOP ;  /* 0x0000000000007918 */ /* 0x000fc00000000000 */
.L_x_7:


//--------------------- .nv.shared._Z14filterN_kernelPKfPfS1_ii --------------------------
	.section	.nv.shared._Z14filterN_kernelPKfPfS1_ii,"aw",@nobits
	.sectionflags	@""
	.align	4
.nv.shared._Z14filterN_kernelPKfPfS1_ii:
	.zero		5120


//--------------------- .nv.shared.reserved.0     --------------------------
	.section	.nv.shared.reserved.0,"aw",@nobits
	.weak		__nv_reservedSMEM_offset_0_alias
	.size		__nv_reservedSMEM_offset_0_alias, 0, 64
	.other		__nv_reservedSMEM_offset_0_alias,@"STO_CUDA_RESERVED_SHARED STV_DEFAULT"
__nv_reservedSMEM_offset_0_alias:
	.zero		0
	.zero		64


//--------------------- .nv.constant0._Z14filterN_kernelPKfPfS1_ii --------------------------
	.section	.nv.constant0._Z14filterN_kernelPKfPfS1_ii,"a",@progbits
	.sectionflags	@""
	.align	4
.nv.constant0._Z14filterN_kernelPKfPfS1_ii:
	.zero		928


//--------------------- SYMBOLS --------------------------

	.type		.nv.reservedSmem.offset0,@object
	.size		.nv.reservedSmem.offset0,0x4
	.type		.nv.reservedSmem.cap,@object
	.size		.nv.reservedSmem.cap,0x4
